//
// Generated by NVIDIA NVVM Compiler
//
// Compiler Build ID: CL-36424714
// Cuda compilation tools, release 13.0, V13.0.88
// Based on NVVM 20.0.0
//

.version 9.0
.target sm_100
.address_size 64

	// .globl	_Z9thresholdPdPbS_id
// _ZZ10calc_errorPdS_S_iE4errs has been demoted

.visible .entry _Z9thresholdPdPbS_id(
	.param .u64 .ptr .align 1 _Z9thresholdPdPbS_id_param_0,
	.param .u64 .ptr .align 1 _Z9thresholdPdPbS_id_param_1,
	.param .u64 .ptr .align 1 _Z9thresholdPdPbS_id_param_2,
	.param .u32 _Z9thresholdPdPbS_id_param_3,
	.param .f64 _Z9thresholdPdPbS_id_param_4
)
{
	.reg .pred 	%p<2>;
	.reg .b16 	%rs<2>;
	.reg .b32 	%r<8>;
	.reg .b64 	%rd<18>;
	.reg .b64 	%fd<17>;

	ld.param.u64 	%rd1, [_Z9thresholdPdPbS_id_param_0];
	ld.param.u64 	%rd2, [_Z9thresholdPdPbS_id_param_1];
	ld.param.u64 	%rd3, [_Z9thresholdPdPbS_id_param_2];
	ld.param.u32 	%r1, [_Z9thresholdPdPbS_id_param_3];
	ld.param.f64 	%fd1, [_Z9thresholdPdPbS_id_param_4];
	cvta.to.global.u64 	%rd4, %rd2;
	cvta.to.global.u64 	%rd5, %rd3;
	cvta.to.global.u64 	%rd6, %rd1;
	mov.u32 	%r2, %ntid.x;
	mov.u32 	%r3, %ctaid.x;
	mov.u32 	%r4, %tid.x;
	mad.lo.s32 	%r5, %r2, %r3, %r4;
	shl.b32 	%r6, %r1, 1;
	add.s32 	%r7, %r6, %r5;
	mul.wide.s32 	%rd7, %r7, 8;
	add.s64 	%rd8, %rd6, %rd7;
	ld.global.f64 	%fd2, [%rd8];
	cvt.s64.s32 	%rd9, %r5;
	mul.wide.s32 	%rd10, %r5, 8;
	add.s64 	%rd11, %rd6, %rd10;
	ld.global.f64 	%fd3, [%rd11];
	div.rn.f64 	%fd4, %fd3, %fd2;
	add.s64 	%rd12, %rd5, %rd10;
	ld.global.f64 	%fd5, [%rd12];
	sub.f64 	%fd6, %fd4, %fd5;
	mul.wide.s32 	%rd13, %r1, 8;
	add.s64 	%rd14, %rd11, %rd13;
	ld.global.f64 	%fd7, [%rd14];
	div.rn.f64 	%fd8, %fd7, %fd2;
	add.s64 	%rd15, %rd12, %rd13;
	ld.global.f64 	%fd9, [%rd15];
	sub.f64 	%fd10, %fd8, %fd9;
	div.rn.f64 	%fd11, %fd2, %fd2;
	add.s64 	%rd16, %rd15, %rd13;
	ld.global.f64 	%fd12, [%rd16];
	sub.f64 	%fd13, %fd11, %fd12;
	mul.f64 	%fd14, %fd10, %fd10;
	fma.rn.f64 	%fd15, %fd6, %fd6, %fd14;
	fma.rn.f64 	%fd16, %fd13, %fd13, %fd15;
	setp.lt.f64 	%p1, %fd16, %fd1;
	selp.u16 	%rs1, 1, 0, %p1;
	add.s64 	%rd17, %rd4, %rd9;
	st.global.u8 	[%rd17], %rs1;
	ret;

}
	// .globl	_Z10calc_errorPdS_S_i
.visible .entry _Z10calc_errorPdS_S_i(
	.param .u64 .ptr .align 1 _Z10calc_errorPdS_S_i_param_0,
	.param .u64 .ptr .align 1 _Z10calc_errorPdS_S_i_param_1,
	.param .u64 .ptr .align 1 _Z10calc_errorPdS_S_i_param_2,
	.param .u32 _Z10calc_errorPdS_S_i_param_3
)
{
	.reg .pred 	%p<4>;
	.reg .b32 	%r<23>;
	.reg .b64 	%rd<18>;
	.reg .b64 	%fd<27>;
	// demoted variable
	.shared .align 8 .b8 _ZZ10calc_errorPdS_S_iE4errs[6792];
	ld.param.u64 	%rd1, [_Z10calc_errorPdS_S_i_param_0];
	ld.param.u64 	%rd2, [_Z10calc_errorPdS_S_i_param_1];
	ld.param.u64 	%rd3, [_Z10calc_errorPdS_S_i_param_2];
	ld.param.u32 	%r9, [_Z10calc_errorPdS_S_i_param_3];
	mov.u32 	%r1, %ntid.x;
	mov.u32 	%r2, %ctaid.x;
	mov.u32 	%r3, %tid.x;
	mad.lo.s32 	%r4, %r1, %r2, %r3;
	setp.ge.s32 	%p1, %r4, %r9;
	@%p1 bra 	$L__BB1_6;
	cvta.to.global.u64 	%rd4, %rd1;
	cvta.to.global.u64 	%rd5, %rd3;
	shl.b32 	%r10, %r9, 1;
	add.s32 	%r11, %r10, %r4;
	mul.wide.s32 	%rd6, %r11, 8;
	add.s64 	%rd7, %rd4, %rd6;
	ld.global.f64 	%fd4, [%rd7];
	mul.wide.s32 	%rd8, %r4, 8;
	add.s64 	%rd9, %rd4, %rd8;
	ld.global.f64 	%fd5, [%rd9];
	div.rn.f64 	%fd6, %fd5, %fd4;
	add.s64 	%rd10, %rd5, %rd8;
	ld.global.f64 	%fd7, [%rd10];
	sub.f64 	%fd8, %fd6, %fd7;
	mul.wide.s32 	%rd11, %r9, 8;
	add.s64 	%rd12, %rd9, %rd11;
	ld.global.f64 	%fd9, [%rd12];
	div.rn.f64 	%fd10, %fd9, %fd4;
	add.s64 	%rd13, %rd10, %rd11;
	ld.global.f64 	%fd11, [%rd13];
	sub.f64 	%fd12, %fd10, %fd11;
	div.rn.f64 	%fd13, %fd4, %fd4;
	add.s64 	%rd14, %rd13, %rd11;
	ld.global.f64 	%fd14, [%rd14];
	sub.f64 	%fd15, %fd13, %fd14;
	mul.f64 	%fd16, %fd8, %fd8;
	mul.f64 	%fd17, %fd12, %fd12;
	mul.f64 	%fd18, %fd15, %fd15;
	shl.b32 	%r12, %r3, 3;
	mov.u32 	%r13, _ZZ10calc_errorPdS_S_iE4errs;
	add.s32 	%r14, %r13, %r12;
	st.shared.f64 	[%r14], %fd16;
	shl.b32 	%r15, %r1, 3;
	add.s32 	%r16, %r14, %r15;
	st.shared.f64 	[%r16], %fd17;
	add.s32 	%r17, %r16, %r15;
	st.shared.f64 	[%r17], %fd18;
	bar.sync 	0;
	setp.ne.s32 	%p2, %r3, 0;
	@%p2 bra 	$L__BB1_6;
	add.s32 	%r21, %r13, 16;
	mov.f64 	%fd26, 0d0000000000000000;
	mov.b32 	%r22, 16;
$L__BB1_3:
	ld.shared.f64 	%fd20, [%r21+-16];
	add.f64 	%fd2, %fd26, %fd20;
	setp.eq.s32 	%p3, %r22, 6800;
	@%p3 bra 	$L__BB1_5;
	ld.shared.f64 	%fd21, [%r21+-8];
	add.f64 	%fd22, %fd2, %fd21;
	ld.shared.f64 	%fd23, [%r21];
	add.f64 	%fd24, %fd22, %fd23;
	ld.shared.f64 	%fd25, [%r21+8];
	add.f64 	%fd26, %fd24, %fd25;
	add.s32 	%r22, %r22, 32;
	add.s32 	%r21, %r21, 32;
	bra.uni 	$L__BB1_3;
$L__BB1_5:
	cvta.to.global.u64 	%rd15, %rd2;
	mul.wide.u32 	%rd16, %r2, 8;
	add.s64 	%rd17, %rd15, %rd16;
	st.global.f64 	[%rd17], %fd2;
$L__BB1_6:
	ret;

}


// ===== COMPILED SASS (sm_100) =====

	.target	sm_100

	.elftype	@"ET_EXEC"


//--------------------- .note.nv.tkinfo           --------------------------
	.section	.note.nv.tkinfo,"",@"SHT_NOTE"
	.sectionflags	@"SHF_NOTE_NV_TKINFO"
	.tkinfo
        /*0018*/ 	.word	0x00000002
        /*0030*/ 	.string	""
        /*0030*/ 	.string	"ptxas"
        /*0030*/ 	.string	"Cuda compilation tools, release 13.0, V13.0.88"
        /*0030*/ 	.string	"Build cuda_13.0.r13.0/compiler.36424714_0"
        /*0030*/ 	.string	"-arch sm_100 -m 64 "



//--------------------- .note.nv.cuinfo           --------------------------
	.section	.note.nv.cuinfo,"",@"SHT_NOTE"
	.sectionflags	@"SHF_NOTE_NV_CUINFO"
        /*0018*/ 	.short	0x0002
        /*001a*/ 	.short	0x0064
        /*001c*/ 	.short	0x0082
	.zero		2


//--------------------- .nv.info                  --------------------------
	.section	.nv.info,"",@"SHT_CUDA_INFO"
	.align	4


	//----- nvinfo : EIATTR_REGCOUNT
	.align		4
        /*0000*/ 	.byte	0x04, 0x2f
        /*0002*/ 	.short	(.L_1 - .L_0)
	.align		4
.L_0:
        /*0004*/ 	.word	index@(_Z9thresholdPdPbS_id)
        /*0008*/ 	.word	0x00000020


	//----- nvinfo : EIATTR_FRAME_SIZE
	.align		4
.L_1:
        /*000c*/ 	.byte	0x04, 0x11
        /*000e*/ 	.short	(.L_3 - .L_2)
	.align		4
.L_2:
        /*0010*/ 	.word	index@($__internal_1_$__cuda_sm20_div_rn_f64_full)
        /*0014*/ 	.word	0x00000000


	//----- nvinfo : EIATTR_FRAME_SIZE
	.align		4
.L_3:
        /*0018*/ 	.byte	0x04, 0x11
        /*001a*/ 	.short	(.L_5 - .L_4)
	.align		4
.L_4:
        /*001c*/ 	.word	index@(_Z9thresholdPdPbS_id)
        /*0020*/ 	.word	0x00000000


	//----- nvinfo : EIATTR_REGCOUNT
	.align		4
.L_5:
        /*0024*/ 	.byte	0x04, 0x2f
        /*0026*/ 	.short	(.L_7 - .L_6)
	.align		4
.L_6:
        /*0028*/ 	.word	index@(_Z10calc_errorPdS_S_i)
        /*002c*/ 	.word	0x00000022


	//----- nvinfo : EIATTR_FRAME_SIZE
	.align		4
.L_7:
        /*0030*/ 	.byte	0x04, 0x11
        /*0032*/ 	.short	(.L_9 - .L_8)
	.align		4
.L_8:
        /*0034*/ 	.word	index@($__internal_0_$__cuda_sm20_div_rn_f64_full)
        /*0038*/ 	.word	0x00000000


	//----- nvinfo : EIATTR_FRAME_SIZE
	.align		4
.L_9:
        /*003c*/ 	.byte	0x04, 0x11
        /*003e*/ 	.short	(.L_11 - .L_10)
	.align		4
.L_10:
        /*0040*/ 	.word	index@(_Z10calc_errorPdS_S_i)
        /*0044*/ 	.word	0x00000000


	//----- nvinfo : EIATTR_MIN_STACK_SIZE
	.align		4
.L_11:
        /*0048*/ 	.byte	0x04, 0x12
        /*004a*/ 	.short	(.L_13 - .L_12)
	.align		4
.L_12:
        /*004c*/ 	.word	index@(_Z10calc_errorPdS_S_i)
        /*0050*/ 	.word	0x00000000


	//----- nvinfo : EIATTR_MIN_STACK_SIZE
	.align		4
.L_13:
        /*0054*/ 	.byte	0x04, 0x12
        /*0056*/ 	.short	(.L_15 - .L_14)
	.align		4
.L_14:
        /*0058*/ 	.word	index@(_Z9thresholdPdPbS_id)
        /*005c*/ 	.word	0x00000000
.L_15:


//--------------------- .nv.compat                --------------------------
	.section	.nv.compat,"",@"SHT_CUDA_COMPAT_INFO"
	.align	4
        /*0000*/ 	.byte	0x02, 0x09, 0x00, 0x00, 0x02, 0x02, 0x01, 0x00, 0x02, 0x05, 0x05, 0x00, 0x03, 0x07, 0x01, 0x01
        /*0010*/ 	.byte	0x02, 0x03, 0x00, 0x00, 0x02, 0x06, 0x01, 0x00, 0x04, 0x0b, 0x08, 0x00, 0x01, 0x00, 0x00, 0x00
        /*0020*/ 	.byte	0x00, 0x00, 0x00, 0x00


//--------------------- .nv.info._Z10calc_errorPdS_S_i --------------------------
	.section	.nv.info._Z10calc_errorPdS_S_i,"",@"SHT_CUDA_INFO"
	.sectionflags	@""
	.align	4


	//----- nvinfo : EIATTR_CUDA_API_VERSION
	.align		4
        /*0000*/ 	.byte	0x04, 0x37
        /*0002*/ 	.short	(.L_17 - .L_16)
.L_16:
        /*0004*/ 	.word	0x00000082


	//----- nvinfo : EIATTR_KPARAM_INFO
	.align		4
.L_17:
        /*0008*/ 	.byte	0x04, 0x17
        /*000a*/ 	.short	(.L_19 - .L_18)
.L_18:
        /*000c*/ 	.word	0x00000000
        /*0010*/ 	.short	0x0003
        /*0012*/ 	.short	0x0018
        /*0014*/ 	.byte	0x00, 0xf0, 0x11, 0x00


	//----- nvinfo : EIATTR_KPARAM_INFO
	.align		4
.L_19:
        /*0018*/ 	.byte	0x04, 0x17
        /*001a*/ 	.short	(.L_21 - .L_20)
.L_20:
        /*001c*/ 	.word	0x00000000
        /*0020*/ 	.short	0x0002
        /*0022*/ 	.short	0x0010
        /*0024*/ 	.byte	0x00, 0xf5, 0x21, 0x00


	//----- nvinfo : EIATTR_KPARAM_INFO
	.align		4
.L_21:
        /*0028*/ 	.byte	0x04, 0x17
        /*002a*/ 	.short	(.L_23 - .L_22)
.L_22:
        /*002c*/ 	.word	0x00000000
        /*0030*/ 	.short	0x0001
        /*0032*/ 	.short	0x0008
        /*0034*/ 	.byte	0x00, 0xf5, 0x21, 0x00


	//----- nvinfo : EIATTR_KPARAM_INFO
	.align		4
.L_23:
        /*0038*/ 	.byte	0x04, 0x17
        /*003a*/ 	.short	(.L_25 - .L_24)
.L_24:
        /*003c*/ 	.word	0x00000000
        /*0040*/ 	.short	0x0000
        /*0042*/ 	.short	0x0000
        /*0044*/ 	.byte	0x00, 0xf5, 0x21, 0x00


	//----- nvinfo : EIATTR_SPARSE_MMA_MASK
	.align		4
.L_25:
        /*0048*/ 	.byte	0x03, 0x50
        /*004a*/ 	.short	0x0000


	//----- nvinfo : EIATTR_MAXREG_COUNT
	.align		4
        /*004c*/ 	.byte	0x03, 0x1b
        /*004e*/ 	.short	0x00ff


	//----- nvinfo : EIATTR_NUM_BARRIERS
	.align		4
        /*0050*/ 	.byte	0x02, 0x4c
        /*0052*/ 	.byte	0x01
	.zero		1


	//----- nvinfo : EIATTR_MERCURY_ISA_VERSION
	.align		4
        /*0054*/ 	.byte	0x03, 0x5f
        /*0056*/ 	.short	0x0101


	//----- nvinfo : EIATTR_VRC_CTA_INIT_COUNT
	.align		4
        /*0058*/ 	.byte	0x02, 0x4a
	.zero		1
	.zero		1


	//----- nvinfo : EIATTR_EXIT_INSTR_OFFSETS
	.align		4
        /*005c*/ 	.byte	0x04, 0x1c
        /*005e*/ 	.short	(.L_27 - .L_26)


	//   ....[0]....
.L_26:
        /*0060*/ 	.word	0x00000070


	//   ....[1]....
        /*0064*/ 	.word	0x00000700


	//   ....[2]....
        /*0068*/ 	.word	0x00001250


	//----- nvinfo : EIATTR_CRS_STACK_SIZE
	.align		4
.L_27:
        /*006c*/ 	.byte	0x04, 0x1e
        /*006e*/ 	.short	(.L_29 - .L_28)
.L_28:
        /*0070*/ 	.word	0x00000000


	//----- nvinfo : EIATTR_CBANK_PARAM_SIZE
	.align		4
.L_29:
        /*0074*/ 	.byte	0x03, 0x19
        /*0076*/ 	.short	0x001c


	//----- nvinfo : EIATTR_PARAM_CBANK
	.align		4
        /*0078*/ 	.byte	0x04, 0x0a
        /*007a*/ 	.short	(.L_31 - .L_30)
	.align		4
.L_30:
        /*007c*/ 	.word	index@(.nv.constant0._Z10calc_errorPdS_S_i)
        /*0080*/ 	.short	0x0380
        /*0082*/ 	.short	0x001c


	//----- nvinfo : EIATTR_SW_WAR
	.align		4
.L_31:
        /*0084*/ 	.byte	0x04, 0x36
        /*0086*/ 	.short	(.L_33 - .L_32)
.L_32:
        /*0088*/ 	.word	0x00000008
.L_33:


//--------------------- .nv.info._Z9thresholdPdPbS_id --------------------------
	.section	.nv.info._Z9thresholdPdPbS_id,"",@"SHT_CUDA_INFO"
	.sectionflags	@""
	.align	4


	//----- nvinfo : EIATTR_CUDA_API_VERSION
	.align		4
        /*0000*/ 	.byte	0x04, 0x37
        /*0002*/ 	.short	(.L_35 - .L_34)
.L_34:
        /*0004*/ 	.word	0x00000082


	//----- nvinfo : EIATTR_KPARAM_INFO
	.align		4
.L_35:
        /*0008*/ 	.byte	0x04, 0x17
        /*000a*/ 	.short	(.L_37 - .L_36)
.L_36:
        /*000c*/ 	.word	0x00000000
        /*0010*/ 	.short	0x0004
        /*0012*/ 	.short	0x0020
        /*0014*/ 	.byte	0x00, 0xf0, 0x21, 0x00


	//----- nvinfo : EIATTR_KPARAM_INFO
	.align		4
.L_37:
        /*0018*/ 	.byte	0x04, 0x17
        /*001a*/ 	.short	(.L_39 - .L_38)
.L_38:
        /*001c*/ 	.word	0x00000000
        /*0020*/ 	.short	0x0003
        /*0022*/ 	.short	0x0018
        /*0024*/ 	.byte	0x00, 0xf0, 0x11, 0x00


	//----- nvinfo : EIATTR_KPARAM_INFO
	.align		4
.L_39:
        /*0028*/ 	.byte	0x04, 0x17
        /*002a*/ 	.short	(.L_41 - .L_40)
.L_40:
        /*002c*/ 	.word	0x00000000
        /*0030*/ 	.short	0x0002
        /*0032*/ 	.short	0x0010
        /*0034*/ 	.byte	0x00, 0xf5, 0x21, 0x00


	//----- nvinfo : EIATTR_KPARAM_INFO
	.align		4
.L_41:
        /*0038*/ 	.byte	0x04, 0x17
        /*003a*/ 	.short	(.L_43 - .L_42)
.L_42:
        /*003c*/ 	.word	0x00000000
        /*0040*/ 	.short	0x0001
        /*0042*/ 	.short	0x0008
        /*0044*/ 	.byte	0x00, 0xf5, 0x21, 0x00


	//----- nvinfo : EIATTR_KPARAM_INFO
	.align		4
.L_43:
        /*0048*/ 	.byte	0x04, 0x17
        /*004a*/ 	.short	(.L_45 - .L_44)
.L_44:
        /*004c*/ 	.word	0x00000000
        /*0050*/ 	.short	0x0000
        /*0052*/ 	.short	0x0000
        /*0054*/ 	.byte	0x00, 0xf5, 0x21, 0x00


	//----- nvinfo : EIATTR_SPARSE_MMA_MASK
	.align		4
.L_45:
        /*0058*/ 	.byte	0x03, 0x50
        /*005a*/ 	.short	0x0000


	//----- nvinfo : EIATTR_MAXREG_COUNT
	.align		4
        /*005c*/ 	.byte	0x03, 0x1b
        /*005e*/ 	.short	0x00ff


	//----- nvinfo : EIATTR_MERCURY_ISA_VERSION
	.align		4
        /*0060*/ 	.byte	0x03, 0x5f
        /*0062*/ 	.short	0x0101


	//----- nvinfo : EIATTR_VRC_CTA_INIT_COUNT
	.align		4
        /*0064*/ 	.byte	0x02, 0x4a
	.zero		1
	.zero		1


	//----- nvinfo : EIATTR_EXIT_INSTR_OFFSETS
	.align		4
        /*0068*/ 	.byte	0x04, 0x1c
        /*006a*/ 	.short	(.L_47 - .L_46)


	//   ....[0]....
.L_46:
        /*006c*/ 	.word	0x000006c0


	//----- nvinfo : EIATTR_CRS_STACK_SIZE
	.align		4
.L_47:
        /*0070*/ 	.byte	0x04, 0x1e
        /*0072*/ 	.short	(.L_49 - .L_48)
.L_48:
        /*0074*/ 	.word	0x00000000


	//----- nvinfo : EIATTR_CBANK_PARAM_SIZE
	.align		4
.L_49:
        /*0078*/ 	.byte	0x03, 0x19
        /*007a*/ 	.short	0x0028


	//----- nvinfo : EIATTR_PARAM_CBANK
	.align		4
        /*007c*/ 	.byte	0x04, 0x0a
        /*007e*/ 	.short	(.L_51 - .L_50)
	.align		4
.L_50:
        /*0080*/ 	.word	index@(.nv.constant0._Z9thresholdPdPbS_id)
        /*0084*/ 	.short	0x0380
        /*0086*/ 	.short	0x0028


	//----- nvinfo : EIATTR_SW_WAR
	.align		4
.L_51:
        /*0088*/ 	.byte	0x04, 0x36
        /*008a*/ 	.short	(.L_53 - .L_52)
.L_52:
        /*008c*/ 	.word	0x00000008
.L_53:


//--------------------- .nv.callgraph             --------------------------
	.section	.nv.callgraph,"",@"SHT_CUDA_CALLGRAPH"
	.align	4
	.sectionentsize	8
	.align		4
        /*0000*/ 	.word	0x00000000
	.align		4
        /*0004*/ 	.word	0xffffffff
	.align		4
        /*0008*/ 	.word	0x00000000
	.align		4
        /*000c*/ 	.word	0xfffffffe
	.align		4
        /*0010*/ 	.word	0x00000000
	.align		4
        /*0014*/ 	.word	0xfffffffd
	.align		4
        /*0018*/ 	.word	0x00000000
	.align		4
        /*001c*/ 	.word	0xfffffffc


//--------------------- .text._Z10calc_errorPdS_S_i --------------------------
	.section	.text._Z10calc_errorPdS_S_i,"ax",@progbits
	.align	128
        .global         _Z10calc_errorPdS_S_i
        .type           _Z10calc_errorPdS_S_i,@function
        .size           _Z10calc_errorPdS_S_i,(.L_x_25 - _Z10calc_errorPdS_S_i)
        .other          _Z10calc_errorPdS_S_i,@"STO_CUDA_ENTRY STV_DEFAULT"
_Z10calc_errorPdS_S_i:
.text._Z10calc_errorPdS_S_i:
[----:B------:R-:W-:Y:S01]  /*0000*/  LDC R1, c[0x0][0x37c] ;  /* 0x0000df00ff017b82 */ /* 0x000fe20000000800 */
[----:B------:R-:W0:Y:S07]  /*0010*/  S2R R2, SR_CTAID.X ;  /* 0x0000000000027919 */ /* 0x000e2e0000002500 */
[----:B------:R-:W0:Y:S01]  /*0020*/  LDC R4, c[0x0][0x360] ;  /* 0x0000d800ff047b82 */ /* 0x000e220000000800 */
[----:B------:R-:W0:Y:S07]  /*0030*/  S2R R3, SR_TID.X ;  /* 0x0000000000037919 */ /* 0x000e2e0000002100 */
[----:B------:R-:W1:Y:S01]  /*0040*/  LDC R19, c[0x0][0x398] ;  /* 0x0000e600ff137b82 */ /* 0x000e620000000800 */
[----:B0-----:R-:W-:-:S05]  /*0050*/  IMAD R14, R4, R2, R3 ;  /* 0x00000002040e7224 */ /* 0x001fca00078e0203 */
[----:B-1----:R-:W-:-:S13]  /*0060*/  ISETP.GE.AND P0, PT, R14, R19, PT ;  /* 0x000000130e00720c */ /* 0x002fda0003f06270 */
[----:B------:R-:W-:Y:S05]  /*0070*/  @P0 EXIT ;  /* 0x000000000000094d */ /* 0x000fea0003800000 */
[----:B------:R-:W0:Y:S01]  /*0080*/  LDC.64 R12, c[0x0][0x380] ;  /* 0x0000e000ff0c7b82 */ /* 0x000e220000000a00 */
[----:B------:R-:W1:Y:S01]  /*0090*/  LDCU.64 UR6, c[0x0][0x358] ;  /* 0x00006b00ff0677ac */ /* 0x000e620008000a00 */
[----:B------:R-:W-:-:S04]  /*00a0*/  IMAD R19, R19, 0x2, R14 ;  /* 0x0000000213137824 */ /* 0x000fc800078e020e */
[----:B0-----:R-:W-:-:S06]  /*00b0*/  IMAD.WIDE R18, R19, 0x8, R12 ;  /* 0x0000000813127825 */ /* 0x001fcc00078e020c */
[----:B-1----:R-:W2:Y:S01]  /*00c0*/  LDG.E.64 R18, desc[UR6][R18.64] ;  /* 0x0000000612127981 */ /* 0x002ea2000c1e1b00 */
[----:B------:R-:W-:-:S05]  /*00d0*/  IMAD.WIDE R12, R14, 0x8, R12 ;  /* 0x000000080e0c7825 */ /* 0x000fca00078e020c */
[----:B------:R-:W3:Y:S01]  /*00e0*/  LDG.E.64 R6, desc[UR6][R12.64] ;  /* 0x000000060c067981 */ /* 0x000ee2000c1e1b00 */
[----:B------:R-:W-:Y:S01]  /*00f0*/  IMAD.MOV.U32 R8, RZ, RZ, 0x1 ;  /* 0x00000001ff087424 */ /* 0x000fe200078e00ff */
[----:B------:R-:W-:Y:S01]  /*0100*/  BSSY.RECONVERGENT B0, `(.L_x_0) ;  /* 0x0000014000007945 */ /* 0x000fe20003800200 */
[----:B--2---:R-:W0:Y:S01]  /*0110*/  MUFU.RCP64H R9, R19 ;  /* 0x0000001300097308 */ /* 0x004e220000001800 */
[----:B---3--:R-:W-:-:S03]  /*0120*/  FSETP.GEU.AND P1, PT, |R7|, 6.5827683646048100446e-37, PT ;  /* 0x036000000700780b */ /* 0x008fc60003f2e200 */
[----:B0-----:R-:W-:-:S08]  /*0130*/  DFMA R10, -R18, R8, 1 ;  /* 0x3ff00000120a742b */ /* 0x001fd00000000108 */
[----:B------:R-:W-:-:S08]  /*0140*/  DFMA R10, R10, R10, R10 ;  /* 0x0000000a0a0a722b */ /* 0x000fd0000000000a */
[----:B------:R-:W-:-:S08]  /*0150*/  DFMA R10, R8, R10, R8 ;  /* 0x0000000a080a722b */ /* 0x000fd00000000008 */
[----:B------:R-:W-:-:S08]  /*0160*/  DFMA R8, -R18, R10, 1 ;  /* 0x3ff000001208742b */ /* 0x000fd0000000010a */
[----:B------:R-:W-:-:S08]  /*0170*/  DFMA R8, R10, R8, R10 ;  /* 0x000000080a08722b */ /* 0x000fd0000000000a */
[----:B------:R-:W-:-:S08]  /*0180*/  DMUL R16, R6, R8 ;  /* 0x0000000806107228 */ /* 0x000fd00000000000 */
[----:B------:R-:W-:-:S08]  /*0190*/  DFMA R10, -R18, R16, R6 ;  /* 0x00000010120a722b */ /* 0x000fd00000000106 */
[----:B------:R-:W-:-:S10]  /*01a0*/  DFMA R16, R8, R10, R16 ;  /* 0x0000000a0810722b */ /* 0x000fd40000000010 */
[----:B------:R-:W-:-:S05]  /*01b0*/  FFMA R0, RZ, R19, R17 ;  /* 0x00000013ff007223 */ /* 0x000fca0000000011 */
[----:B------:R-:W-:-:S13]  /*01c0*/  FSETP.GT.AND P0, PT, |R0|, 1.469367938527859385e-39, PT ;  /* 0x001000000000780b */ /* 0x000fda0003f04200 */
[----:B------:R-:W-:Y:S05]  /*01d0*/  @P0 BRA P1, `(.L_x_1) ;  /* 0x0000000000180947 */ /* 0x000fea0000800000 */
[----:B------:R-:W-:Y:S01]  /*01e0*/  IMAD.MOV.U32 R8, RZ, RZ, R18 ;  /* 0x000000ffff087224 */ /* 0x000fe200078e0012 */
[----:B------:R-:W-:Y:S01]  /*01f0*/  MOV R0, 0x220 ;  /* 0x0000022000007802 */ /* 0x000fe20000000f00 */
[----:B------:R-:W-:-:S07]  /*0200*/  IMAD.MOV.U32 R9, RZ, RZ, R19 ;  /* 0x000000ffff097224 */ /* 0x000fce00078e0013 */
[----:B------:R-:W-:Y:S05]  /*0210*/  CALL.REL.NOINC `($__internal_0_$__cuda_sm20_div_rn_f64_full) ;  /* 0x0000001000107944 */ /* 0x000fea0003c00000 */
[----:B------:R-:W-:Y:S02]  /*0220*/  IMAD.MOV.U32 R16, RZ, RZ, R28 ;  /* 0x000000ffff107224 */ /* 0x000fe400078e001c */
[----:B------:R-:W-:-:S07]  /*0230*/  IMAD.MOV.U32 R17, RZ, RZ, R29 ;  /* 0x000000ffff117224 */ /* 0x000fce00078e001d */
.L_x_1:
[----:B------:R-:W-:Y:S05]  /*0240*/  BSYNC.RECONVERGENT B0 ;  /* 0x0000000000007941 */ /* 0x000fea0003800200 */
.L_x_0:
[----:B------:R-:W0:Y:S08]  /*0250*/  LDC R7, c[0x0][0x398] ;  /* 0x0000e600ff077b82 */ /* 0x000e300000000800 */
[----:B------:R-:W1:Y:S01]  /*0260*/  LDC.64 R8, c[0x0][0x390] ;  /* 0x0000e400ff087b82 */ /* 0x000e620000000a00 */
[----:B0-----:R-:W-:-:S06]  /*0270*/  IMAD.WIDE R6, R7, 0x8, R12 ;  /* 0x0000000807067825 */ /* 0x001fcc00078e020c */
[----:B------:R-:W2:Y:S01]  /*0280*/  LDG.E.64 R6, desc[UR6][R6.64] ;  /* 0x0000000606067981 */ /* 0x000ea2000c1e1b00 */
[----:B-1----:R-:W-:-:S05]  /*0290*/  IMAD.WIDE R14, R14, 0x8, R8 ;  /* 0x000000080e0e7825 */ /* 0x002fca00078e0208 */
[----:B------:R-:W3:Y:S01]  /*02a0*/  LDG.E.64 R8, desc[UR6][R14.64] ;  /* 0x000000060e087981 */ /* 0x000ee2000c1e1b00 */
[----:B------:R-:W0:Y:S01]  /*02b0*/  MUFU.RCP64H R11, R19 ;  /* 0x00000013000b7308 */ /* 0x000e220000001800 */
[----:B------:R-:W-:Y:S01]  /*02c0*/  IMAD.MOV.U32 R10, RZ, RZ, 0x1 ;  /* 0x00000001ff0a7424 */ /* 0x000fe200078e00ff */
[----:B------:R-:W-:Y:S05]  /*02d0*/  BSSY.RECONVERGENT B0, `(.L_x_2) ;  /* 0x0000014000007945 */ /* 0x000fea0003800200 */
[----:B0-----:R-:W-:-:S08]  /*02e0*/  DFMA R12, -R18, R10, 1 ;  /* 0x3ff00000120c742b */ /* 0x001fd0000000010a */
[----:B------:R-:W-:-:S08]  /*02f0*/  DFMA R12, R12, R12, R12 ;  /* 0x0000000c0c0c722b */ /* 0x000fd0000000000c */
[----:B------:R-:W-:-:S08]  /*0300*/  DFMA R12, R10, R12, R10 ;  /* 0x0000000c0a0c722b */ /* 0x000fd0000000000a */
[----:B------:R-:W-:-:S08]  /*0310*/  DFMA R10, -R18, R12, 1 ;  /* 0x3ff00000120a742b */ /* 0x000fd0000000010c */
[----:B------:R-:W-:-:S08]  /*0320*/  DFMA R20, R12, R10, R12 ;  /* 0x0000000a0c14722b */ /* 0x000fd0000000000c */
[----:B--2---:R-:W-:Y:S01]  /*0330*/  DMUL R12, R20, R6 ;  /* 0x00000006140c7228 */ /* 0x004fe20000000000 */
[----:B------:R-:W-:Y:S01]  /*0340*/  FSETP.GEU.AND P1, PT, |R7|, 6.5827683646048100446e-37, PT ;  /* 0x036000000700780b */ /* 0x000fe20003f2e200 */
[----:B---3--:R-:W-:-:S06]  /*0350*/  DADD R16, -R8, R16 ;  /* 0x0000000008107229 */ /* 0x008fcc0000000110 */
        /* <DEDUP_REMOVED lines=11> */
.L_x_3:
[----:B------:R-:W-:Y:S05]  /*0410*/  BSYNC.RECONVERGENT B0 ;  /* 0x0000000000007941 */ /* 0x000fea0003800200 */
.L_x_2:
[----:B------:R-:W0:Y:S02]  /*0420*/  LDC R5, c[0x0][0x398] ;  /* 0x0000e600ff057b82 */ /* 0x000e240000000800 */
[----:B0-----:R-:W-:-:S05]  /*0430*/  IMAD.WIDE R14, R5, 0x8, R14 ;  /* 0x00000008050e7825 */ /* 0x001fca00078e020e */
[----:B------:R-:W2:Y:S01]  /*0440*/  LDG.E.64 R8, desc[UR6][R14.64] ;  /* 0x000000060e087981 */ /* 0x000ea2000c1e1b00 */
[----:B------:R-:W0:Y:S01]  /*0450*/  MUFU.RCP64H R7, R19 ;  /* 0x0000001300077308 */ /* 0x000e220000001800 */
[----:B------:R-:W-:Y:S01]  /*0460*/  IMAD.MOV.U32 R6, RZ, RZ, 0x1 ;  /* 0x00000001ff067424 */ /* 0x000fe200078e00ff */
[----:B------:R-:W-:Y:S01]  /*0470*/  FSETP.GEU.AND P1, PT, |R19|, 6.5827683646048100446e-37, PT ;  /* 0x036000001300780b */ /* 0x000fe20003f2e200 */
[----:B------:R-:W-:Y:S04]  /*0480*/  BSSY.RECONVERGENT B0, `(.L_x_4) ;  /* 0x0000015000007945 */ /* 0x000fe80003800200 */
        /* <DEDUP_REMOVED lines=9> */
[----:B------:R-:W-:Y:S01]  /*0520*/  FSETP.GT.AND P0, PT, |R0|, 1.469367938527859385e-39, PT ;  /* 0x001000000000780b */ /* 0x000fe20003f04200 */
[----:B--2---:R-:W-:-:S12]  /*0530*/  DADD R12, -R8, R12 ;  /* 0x00000000080c7229 */ /* 0x004fd8000000010c */
[----:B------:R-:W-:Y:S05]  /*0540*/  @P0 BRA P1, `(.L_x_5) ;  /* 0x0000000000200947 */ /* 0x000fea0000800000 */
[----:B------:R-:W-:Y:S01]  /*0550*/  IMAD.MOV.U32 R6, RZ, RZ, R18 ;  /* 0x000000ffff067224 */ /* 0x000fe200078e0012 */
[----:B------:R-:W-:Y:S01]  /*0560*/  MOV R8, R18 ;  /* 0x0000001200087202 */ /* 0x000fe20000000f00 */
[--C-:B------:R-:W-:Y:S01]  /*0570*/  IMAD.MOV.U32 R7, RZ, RZ, R19.reuse ;  /* 0x000000ffff077224 */ /* 0x100fe200078e0013 */
[----:B------:R-:W-:Y:S01]  /*0580*/  MOV R0, 0x5b0 ;  /* 0x000005b000007802 */ /* 0x000fe20000000f00 */
[----:B------:R-:W-:-:S07]  /*0590*/  IMAD.MOV.U32 R9, RZ, RZ, R19 ;  /* 0x000000ffff097224 */ /* 0x000fce00078e0013 */
[----:B------:R-:W-:Y:S05]  /*05a0*/  CALL.REL.NOINC `($__internal_0_$__cuda_sm20_div_rn_f64_full) ;  /* 0x0000000c002c7944 */ /* 0x000fea0003c00000 */
[----:B------:R-:W-:Y:S02]  /*05b0*/  IMAD.MOV.U32 R6, RZ, RZ, R28 ;  /* 0x000000ffff067224 */ /* 0x000fe400078e001c */
[----:B------:R-:W-:-:S07]  /*05c0*/  IMAD.MOV.U32 R7, RZ, RZ, R29 ;  /* 0x000000ffff077224 */ /* 0x000fce00078e001d */
.L_x_5:
[----:B------:R-:W-:Y:S05]  /*05d0*/  BSYNC.RECONVERGENT B0 ;  /* 0x0000000000007941 */ /* 0x000fea0003800200 */
.L_x_4:
[----:B------:R-:W0:Y:S02]  /*05e0*/  LDC R5, c[0x0][0x398] ;  /* 0x0000e600ff057b82 */ /* 0x000e240000000800 */
[----:B0-----:R-:W-:-:S06]  /*05f0*/  IMAD.WIDE R14, R5, 0x8, R14 ;  /* 0x00000008050e7825 */ /* 0x001fcc00078e020e */
[----:B------:R-:W2:Y:S01]  /*0600*/  LDG.E.64 R14, desc[UR6][R14.64] ;  /* 0x000000060e0e7981 */ /* 0x000ea2000c1e1b00 */
[----:B------:R-:W0:Y:S01]  /*0610*/  S2UR UR5, SR_CgaCtaId ;  /* 0x00000000000579c3 */ /* 0x000e220000008800 */
[----:B------:R-:W-:Y:S01]  /*0620*/  UMOV UR4, 0x400 ;  /* 0x0000040000047882 */ /* 0x000fe20000000000 */
[----:B------:R-:W-:Y:S01]  /*0630*/  DMUL R16, R16, R16 ;  /* 0x0000001010107228 */ /* 0x000fe20000000000 */
[----:B------:R-:W-:Y:S01]  /*0640*/  ISETP.NE.AND P0, PT, R3, RZ, PT ;  /* 0x000000ff0300720c */ /* 0x000fe20003f05270 */
[----:B------:R-:W-:Y:S01]  /*0650*/  DMUL R12, R12, R12 ;  /* 0x0000000c0c0c7228 */ /* 0x000fe20000000000 */
[----:B0-----:R-:W-:-:S06]  /*0660*/  ULEA UR4, UR5, UR4, 0x18 ;  /* 0x0000000405047291 */ /* 0x001fcc000f8ec0ff */
[----:B------:R-:W-:-:S05]  /*0670*/  LEA R5, R3, UR4, 0x3 ;  /* 0x0000000403057c11 */ /* 0x000fca000f8e18ff */
[C---:B------:R-:W-:Y:S01]  /*0680*/  IMAD R9, R4.reuse, 0x8, R5 ;  /* 0x0000000804097824 */ /* 0x040fe200078e0205 */
[----:B------:R0:W-:Y:S03]  /*0690*/  STS.64 [R5], R16 ;  /* 0x0000001005007388 */ /* 0x0001e60000000a00 */
[----:B------:R-:W-:Y:S01]  /*06a0*/  IMAD R3, R4, 0x8, R9 ;  /* 0x0000000804037824 */ /* 0x000fe200078e0209 */
[----:B------:R0:W-:Y:S01]  /*06b0*/  STS.64 [R9], R12 ;  /* 0x0000000c09007388 */ /* 0x0001e20000000a00 */
[----:B--2---:R-:W-:-:S08]  /*06c0*/  DADD R6, -R14, R6 ;  /* 0x000000000e067229 */ /* 0x004fd00000000106 */
[----:B------:R-:W-:-:S07]  /*06d0*/  DMUL R6, R6, R6 ;  /* 0x0000000606067228 */ /* 0x000fce0000000000 */
[----:B------:R0:W-:Y:S01]  /*06e0*/  STS.64 [R3], R6 ;  /* 0x0000000603007388 */ /* 0x0001e20000000a00 */
[----:B------:R-:W-:Y:S06]  /*06f0*/  BAR.SYNC.DEFER_BLOCKING 0x0 ;  /* 0x0000000000007b1d */ /* 0x000fec0000010000 */
[----:B------:R-:W-:Y:S05]  /*0700*/  @P0 EXIT ;  /* 0x000000000000094d */ /* 0x000fea0003800000 */
[----:B0-----:R-:W0:Y:S01]  /*0710*/  LDS.128 R12, [UR4] ;  /* 0x00000004ff0c7984 */ /* 0x001e220008000c00 */
[----:B------:R-:W-:-:S03]  /*0720*/  UMOV UR5, 0xb0 ;  /* 0x000000b000057882 */ /* 0x000fc60000000000 */
[----:B------:R-:W1:Y:S04]  /*0730*/  LDS.128 R8, [UR4+0x10] ;  /* 0x00001004ff087984 */ /* 0x000e680008000c00 */
[----:B------:R-:W2:Y:S01]  /*0740*/  LDS.128 R4, [UR4+0x20] ;  /* 0x00002004ff047984 */ /* 0x000ea20008000c00 */
[----:B0-----:R-:W-:-:S08]  /*0750*/  DADD R12, RZ, R12 ;  /* 0x00000000ff0c7229 */ /* 0x001fd0000000000c */
[----:B------:R-:W-:Y:S02]  /*0760*/  DADD R16, R12, R14 ;  /* 0x000000000c107229 */ /* 0x000fe4000000000e */
[----:B------:R-:W0:Y:S06]  /*0770*/  LDS.128 R12, [UR4+0x30] ;  /* 0x00003004ff0c7984 */ /* 0x000e2c0008000c00 */
[----:B-1----:R-:W-:-:S08]  /*0780*/  DADD R8, R16, R8 ;  /* 0x0000000010087229 */ /* 0x002fd00000000008 */
[----:B------:R-:W-:Y:S02]  /*0790*/  DADD R16, R8, R10 ;  /* 0x0000000008107229 */ /* 0x000fe4000000000a */
[----:B------:R-:W1:Y:S06]  /*07a0*/  LDS.128 R8, [UR4+0x40] ;  /* 0x00004004ff087984 */ /* 0x000e6c0008000c00 */
[----:B--2---:R-:W-:-:S08]  /*07b0*/  DADD R4, R16, R4 ;  /* 0x0000000010047229 */ /* 0x004fd00000000004 */
[----:B------:R-:W-:Y:S02]  /*07c0*/  DADD R16, R4, R6 ;  /* 0x0000000004107229 */ /* 0x000fe40000000006 */
[----:B------:R-:W2:Y:S06]  /*07d0*/  LDS.128 R4, [UR4+0x50] ;  /* 0x00005004ff047984 */ /* 0x000eac0008000c00 */
[----:B0-----:R-:W-:-:S08]  /*07e0*/  DADD R12, R16, R12 ;  /* 0x00000000100c7229 */ /* 0x001fd0000000000c */
        /* <DEDUP_REMOVED lines=12> */
[----:B------:R-:W-:Y:S01]  /*08b0*/  DADD R8, R8, R10 ;  /* 0x0000000008087229 */ /* 0x000fe2000000000a */
[----:B------:R-:W1:Y:S01]  /*08c0*/  LDS.64 R10, [UR4+0xa0] ;  /* 0x0000a004ff0a7984 */ /* 0x000e620008000a00 */
[----:B------:R-:W-:-:S06]  /*08d0*/  UIADD3 UR4, UPT, UPT, UR4, 0xb0, URZ ;  /* 0x000000b004047890 */ /* 0x000fcc000fffe0ff */
[----:B--2---:R-:W-:-:S08]  /*08e0*/  DADD R4, R8, R4 ;  /* 0x0000000008047229 */ /* 0x004fd00000000004 */
[----:B------:R-:W-:-:S08]  /*08f0*/  DADD R4, R4, R6 ;  /* 0x0000000004047229 */ /* 0x000fd00000000006 */
[----:B0-----:R-:W-:-:S08]  /*0900*/  DADD R4, R4, R12 ;  /* 0x0000000004047229 */ /* 0x001fd0000000000c */
[----:B------:R-:W-:-:S08]  /*0910*/  DADD R4, R4, R14 ;  /* 0x0000000004047229 */ /* 0x000fd0000000000e */
[----:B-1----:R-:W-:-:S11]  /*0920*/  DADD R12, R4, R10 ;  /* 0x00000000040c7229 */ /* 0x002fd6000000000a */
.L_x_6:
[----:B------:R-:W0:Y:S01]  /*0930*/  LDS.64 R14, [UR4+-0x8] ;  /* 0xfffff804ff0e7984 */ /* 0x000e220008000a00 */
[----:B------:R-:W-:-:S03]  /*0940*/  UIADD3 UR5, UPT, UPT, UR5, 0x2e0, URZ ;  /* 0x000002e005057890 */ /* 0x000fc6000fffe0ff */
[----:B------:R-:W1:Y:S01]  /*0950*/  LDS.128 R8, [UR4] ;  /* 0x00000004ff087984 */ /* 0x000e620008000c00 */
[----:B------:R-:W-:-:S03]  /*0960*/  UISETP.NE.AND UP0, UPT, UR5, 0x1a90, UPT ;  /* 0x00001a900500788c */ /* 0x000fc6000bf05270 */
[----:B------:R-:W2:Y:S01]  /*0970*/  LDS.128 R4, [UR4+0x10] ;  /* 0x00001004ff047984 */ /* 0x000ea20008000c00 */
[----:B0-----:R-:W-:-:S03]  /*0980*/  DADD R16, R14, R12 ;  /* 0x000000000e107229 */ /* 0x001fc6000000000c */
[----:B------:R-:W0:Y:S05]  /*0990*/  LDS.128 R12, [UR4+0x20] ;  /* 0x00002004ff0c7984 */ /* 0x000e2a0008000c00 */
        /* <DEDUP_REMOVED lines=120> */
[----:B--2---:R-:W-:Y:S02]  /*1120*/  DADD R4, R16, R4 ;  /* 0x0000000010047229 */ /* 0x004fe40000000004 */
[----:B------:R-:W2:Y:S06]  /*1130*/  LDS.128 R16, [UR4+0x2b0] ;  /* 0x0002b004ff107984 */ /* 0x000eac0008000c00 */
[----:B------:R-:W-:-:S08]  /*1140*/  DADD R4, R4, R6 ;  /* 0x0000000004047229 */ /* 0x000fd00000000006 */
[----:B0-----:R-:W-:Y:S01]  /*1150*/  DADD R4, R4, R12 ;  /* 0x0000000004047229 */ /* 0x001fe2000000000c */
[----:B------:R-:W-:Y:S07]  /*1160*/  LDS.64 R12, [UR4+0x2d0] ;  /* 0x0002d004ff0c7984 */ /* 0x000fee0008000a00 */
[----:B------:R-:W-:Y:S02]  /*1170*/  DADD R14, R4, R14 ;  /* 0x00000000040e7229 */ /* 0x000fe4000000000e */
[----:B------:R-:W0:Y:S01]  /*1180*/  LDS.128 R4, [UR4+0x2c0] ;  /* 0x0002c004ff047984 */ /* 0x000e220008000c00 */
[----:B------:R-:W-:-:S05]  /*1190*/  UIADD3 UR4, UPT, UPT, UR4, 0x2e0, URZ ;  /* 0x000002e004047890 */ /* 0x000fca000fffe0ff */
[----:B-1----:R-:W-:-:S08]  /*11a0*/  DADD R8, R14, R8 ;  /* 0x000000000e087229 */ /* 0x002fd00000000008 */
[----:B------:R-:W-:-:S08]  /*11b0*/  DADD R8, R8, R10 ;  /* 0x0000000008087229 */ /* 0x000fd0000000000a */
[----:B--2---:R-:W-:-:S08]  /*11c0*/  DADD R8, R8, R16 ;  /* 0x0000000008087229 */ /* 0x004fd00000000010 */
[----:B------:R-:W-:-:S08]  /*11d0*/  DADD R18, R8, R18 ;  /* 0x0000000008127229 */ /* 0x000fd00000000012 */
[----:B0-----:R-:W-:-:S08]  /*11e0*/  DADD R4, R18, R4 ;  /* 0x0000000012047229 */ /* 0x001fd00000000004 */
[----:B------:R-:W-:-:S08]  /*11f0*/  DADD R4, R4, R6 ;  /* 0x0000000004047229 */ /* 0x000fd00000000006 */
[----:B------:R-:W-:Y:S01]  /*1200*/  DADD R12, R4, R12 ;  /* 0x00000000040c7229 */ /* 0x000fe2000000000c */
[----:B------:R-:W-:Y:S10]  /*1210*/  BRA.U UP0, `(.L_x_6) ;  /* 0xfffffff500c47547 */ /* 0x000ff4000b83ffff */
[----:B------:R-:W0:Y:S02]  /*1220*/  LDC.64 R4, c[0x0][0x388] ;  /* 0x0000e200ff047b82 */ /* 0x000e240000000a00 */
[----:B0-----:R-:W-:-:S05]  /*1230*/  IMAD.WIDE.U32 R2, R2, 0x8, R4 ;  /* 0x0000000802027825 */ /* 0x001fca00078e0004 */
[----:B------:R-:W-:Y:S01]  /*1240*/  STG.E.64 desc[UR6][R2.64], R12 ;  /* 0x0000000c02007986 */ /* 0x000fe2000c101b06 */
[----:B------:R-:W-:Y:S05]  /*1250*/  EXIT ;  /* 0x000000000000794d */ /* 0x000fea0003800000 */
        .weak           $__internal_0_$__cuda_sm20_div_rn_f64_full
        .type           $__internal_0_$__cuda_sm20_div_rn_f64_full,@function
        .size           $__internal_0_$__cuda_sm20_div_rn_f64_full,(.L_x_25 - $__internal_0_$__cuda_sm20_div_rn_f64_full)
$__internal_0_$__cuda_sm20_div_rn_f64_full:
[C---:B------:R-:W-:Y:S01]  /*1260*/  FSETP.GEU.AND P0, PT, |R9|.reuse, 1.469367938527859385e-39, PT ;  /* 0x001000000900780b */ /* 0x040fe20003f0e200 */
[----:B------:R-:W-:Y:S01]  /*1270*/  IMAD.MOV.U32 R22, RZ, RZ, 0x1 ;  /* 0x00000001ff167424 */ /* 0x000fe200078e00ff */
[----:B------:R-:W-:Y:S01]  /*1280*/  LOP3.LUT R10, R9, 0x800fffff, RZ, 0xc0, !PT ;  /* 0x800fffff090a7812 */ /* 0x000fe200078ec0ff */
[----:B------:R-:W-:Y:S01]  /*1290*/  IMAD.MOV.U32 R24, RZ, RZ, 0x1ca00000 ;  /* 0x1ca00000ff187424 */ /* 0x000fe200078e00ff */
[C---:B------:R-:W-:Y:S01]  /*12a0*/  FSETP.GEU.AND P2, PT, |R7|.reuse, 1.469367938527859385e-39, PT ;  /* 0x001000000700780b */ /* 0x040fe20003f4e200 */
[----:B------:R-:W-:Y:S01]  /*12b0*/  BSSY.RECONVERGENT B1, `(.L_x_7) ;  /* 0x0000052000017945 */ /* 0x000fe20003800200 */
[----:B------:R-:W-:Y:S01]  /*12c0*/  LOP3.LUT R11, R10, 0x3ff00000, RZ, 0xfc, !PT ;  /* 0x3ff000000a0b7812 */ /* 0x000fe200078efcff */
[----:B------:R-:W-:Y:S01]  /*12d0*/  IMAD.MOV.U32 R10, RZ, RZ, R8 ;  /* 0x000000ffff0a7224 */ /* 0x000fe200078e0008 */
[----:B------:R-:W-:Y:S02]  /*12e0*/  LOP3.LUT R5, R7, 0x7ff00000, RZ, 0xc0, !PT ;  /* 0x7ff0000007057812 */ /* 0x000fe400078ec0ff */
[----:B------:R-:W-:-:S03]  /*12f0*/  LOP3.LUT R26, R9, 0x7ff00000, RZ, 0xc0, !PT ;  /* 0x7ff00000091a7812 */ /* 0x000fc600078ec0ff */
[----:B------:R-:W-:Y:S01]  /*1300*/  @!P0 DMUL R10, R8, 8.98846567431157953865e+307 ;  /* 0x7fe00000080a8828 */ /* 0x000fe20000000000 */
[----:B------:R-:W-:Y:S01]  /*1310*/  ISETP.GE.U32.AND P1, PT, R5, R26, PT ;  /* 0x0000001a0500720c */ /* 0x000fe20003f26070 */
[----:B------:R-:W-:Y:S02]  /*1320*/  IMAD.MOV.U32 R25, RZ, RZ, R5 ;  /* 0x000000ffff197224 */ /* 0x000fe400078e0005 */
[----:B------:R-:W-:Y:S02]  /*1330*/  @!P2 LOP3.LUT R20, R9, 0x7ff00000, RZ, 0xc0, !PT ;  /* 0x7ff000000914a812 */ /* 0x000fe400078ec0ff */
[----:B------:R-:W0:Y:S01]  /*1340*/  MUFU.RCP64H R23, R11 ;  /* 0x0000000b00177308 */ /* 0x000e220000001800 */
[----:B------:R-:W-:Y:S02]  /*1350*/  SEL R21, R24, 0x63400000, !P1 ;  /* 0x6340000018157807 */ /* 0x000fe40004800000 */
[----:B------:R-:W-:Y:S02]  /*1360*/  @!P2 ISETP.GE.U32.AND P3, PT, R5, R20, PT ;  /* 0x000000140500a20c */ /* 0x000fe40003f66070 */
[----:B------:R-:W-:-:S02]  /*1370*/  LOP3.LUT R21, R21, 0x800fffff, R7, 0xf8, !PT ;  /* 0x800fffff15157812 */ /* 0x000fc400078ef807 */
[----:B------:R-:W-:Y:S01]  /*1380*/  @!P0 LOP3.LUT R26, R11, 0x7ff00000, RZ, 0xc0, !PT ;  /* 0x7ff000000b1a8812 */ /* 0x000fe200078ec0ff */
[----:B0-----:R-:W-:-:S08]  /*1390*/  DFMA R28, R22, -R10, 1 ;  /* 0x3ff00000161c742b */ /* 0x001fd0000000080a */
[----:B------:R-:W-:-:S08]  /*13a0*/  DFMA R28, R28, R28, R28 ;  /* 0x0000001c1c1c722b */ /* 0x000fd0000000001c */
[----:B------:R-:W-:Y:S01]  /*13b0*/  DFMA R28, R22, R28, R22 ;  /* 0x0000001c161c722b */ /* 0x000fe20000000016 */
[----:B------:R-:W-:Y:S02]  /*13c0*/  @!P2 SEL R23, R24, 0x63400000, !P3 ;  /* 0x634000001817a807 */ /* 0x000fe40005800000 */
[----:B------:R-:W-:Y:S02]  /*13d0*/  @!P2 MOV R22, RZ ;  /* 0x000000ff0016a202 */ /* 0x000fe40000000f00 */
[----:B------:R-:W-:-:S03]  /*13e0*/  @!P2 LOP3.LUT R20, R23, 0x80000000, R7, 0xf8, !PT ;  /* 0x800000001714a812 */ /* 0x000fc600078ef807 */
[----:B------:R-:W-:Y:S01]  /*13f0*/  DFMA R30, R28, -R10, 1 ;  /* 0x3ff000001c1e742b */ /* 0x000fe2000000080a */
[----:B------:R-:W-:Y:S01]  /*1400*/  @!P2 LOP3.LUT R23, R20, 0x100000, RZ, 0xfc, !PT ;  /* 0x001000001417a812 */ /* 0x000fe200078efcff */
[----:B------:R-:W-:-:S06]  /*1410*/  IMAD.MOV.U32 R20, RZ, RZ, R6 ;  /* 0x000000ffff147224 */ /* 0x000fcc00078e0006 */
[----:B------:R-:W-:Y:S02]  /*1420*/  DFMA R30, R28, R30, R28 ;  /* 0x0000001e1c1e722b */ /* 0x000fe4000000001c */
[----:B------:R-:W-:-:S08]  /*1430*/  @!P2 DFMA R20, R20, 2, -R22 ;  /* 0x400000001414a82b */ /* 0x000fd00000000816 */
[----:B------:R-:W-:Y:S02]  /*1440*/  DMUL R28, R30, R20 ;  /* 0x000000141e1c7228 */ /* 0x000fe40000000000 */
[----:B------:R-:W-:-:S05]  /*1450*/  @!P2 LOP3.LUT R25, R21, 0x7ff00000, RZ, 0xc0, !PT ;  /* 0x7ff000001519a812 */ /* 0x000fca00078ec0ff */
[----:B------:R-:W-:Y:S01]  /*1460*/  VIADD R27, R25, 0xffffffff ;  /* 0xffffffff191b7836 */ /* 0x000fe20000000000 */
[----:B------:R-:W-:-:S04]  /*1470*/  DFMA R22, R28, -R10, R20 ;  /* 0x8000000a1c16722b */ /* 0x000fc80000000014 */
[----:B------:R-:W-:Y:S01]  /*1480*/  ISETP.GT.U32.AND P0, PT, R27, 0x7feffffe, PT ;  /* 0x7feffffe1b00780c */ /* 0x000fe20003f04070 */
[----:B------:R-:W-:-:S03]  /*1490*/  VIADD R27, R26, 0xffffffff ;  /* 0xffffffff1a1b7836 */ /* 0x000fc60000000000 */
[----:B------:R-:W-:Y:S02]  /*14a0*/  DFMA R22, R30, R22, R28 ;  /* 0x000000161e16722b */ /* 0x000fe4000000001c */
[----:B------:R-:W-:-:S13]  /*14b0*/  ISETP.GT.U32.OR P0, PT, R27, 0x7feffffe, P0 ;  /* 0x7feffffe1b00780c */ /* 0x000fda0000704470 */
[----:B------:R-:W-:Y:S05]  /*14c0*/  @P0 BRA `(.L_x_8) ;  /* 0x00000000006c0947 */ /* 0x000fea0003800000 */
[----:B------:R-:W-:-:S04]  /*14d0*/  LOP3.LUT R26, R9, 0x7ff00000, RZ, 0xc0, !PT ;  /* 0x7ff00000091a7812 */ /* 0x000fc800078ec0ff */
[CC--:B------:R-:W-:Y:S02]  /*14e0*/  VIADDMNMX R6, R5.reuse, -R26.reuse, 0xb9600000, !PT ;  /* 0xb960000005067446 */ /* 0x0c0fe4000780091a */
[----:B------:R-:W-:Y:S02]  /*14f0*/  ISETP.GE.U32.AND P0, PT, R5, R26, PT ;  /* 0x0000001a0500720c */ /* 0x000fe40003f06070 */
[----:B------:R-:W-:Y:S01]  /*1500*/  VIMNMX R5, PT, PT, R6, 0x46a00000, PT ;  /* 0x46a0000006057848 */ /* 0x000fe20003fe0100 */
[----:B------:R-:W-:Y:S01]  /*1510*/  IMAD.MOV.U32 R6, RZ, RZ, RZ ;  /* 0x000000ffff067224 */ /* 0x000fe200078e00ff */
[----:B------:R-:W-:-:S05]  /*1520*/  SEL R24, R24, 0x63400000, !P0 ;  /* 0x6340000018187807 */ /* 0x000fca0004000000 */
[----:B------:R-:W-:-:S04]  /*1530*/  IMAD.IADD R5, R5, 0x1, -R24 ;  /* 0x0000000105057824 */ /* 0x000fc800078e0a18 */
[----:B------:R-:W-:-:S06]  /*1540*/  VIADD R7, R5, 0x7fe00000 ;  /* 0x7fe0000005077836 */ /* 0x000fcc0000000000 */
[----:B------:R-:W-:-:S10]  /*1550*/  DMUL R28, R22, R6 ;  /* 0x00000006161c7228 */ /* 0x000fd40000000000 */
[----:B------:R-:W-:-:S13]  /*1560*/  FSETP.GTU.AND P0, PT, |R29|, 1.469367938527859385e-39, PT ;  /* 0x001000001d00780b */ /* 0x000fda0003f0c200 */
[----:B------:R-:W-:Y:S05]  /*1570*/  @P0 BRA `(.L_x_9) ;  /* 0x0000000000940947 */ /* 0x000fea0003800000 */
[----:B------:R-:W-:-:S06]  /*1580*/  DFMA R10, R22, -R10, R20 ;  /* 0x8000000a160a722b */ /* 0x000fcc0000000014 */
[----:B------:R-:W-:-:S04]  /*1590*/  IMAD.MOV.U32 R10, RZ, RZ, RZ ;  /* 0x000000ffff0a7224 */ /* 0x000fc800078e00ff */
[C---:B------:R-:W-:Y:S02]  /*15a0*/  FSETP.NEU.AND P0, PT, R11.reuse, RZ, PT ;  /* 0x000000ff0b00720b */ /* 0x040fe40003f0d000 */
[----:B------:R-:W-:-:S04]  /*15b0*/  LOP3.LUT R9, R11, 0x80000000, R9, 0x48, !PT ;  /* 0x800000000b097812 */ /* 0x000fc800078e4809 */
[----:B------:R-:W-:-:S07]  /*15c0*/  LOP3.LUT R11, R9, R7, RZ, 0xfc, !PT ;  /* 0x00000007090b7212 */ /* 0x000fce00078efcff */
[----:B------:R-:W-:Y:S05]  /*15d0*/  @!P0 BRA `(.L_x_9) ;  /* 0x00000000007c8947 */ /* 0x000fea0003800000 */
[----:B------:R-:W-:Y:S01]  /*15e0*/  IMAD.MOV R7, RZ, RZ, -R5 ;  /* 0x000000ffff077224 */ /* 0x000fe200078e0a05 */
[----:B------:R-:W-:Y:S01]  /*15f0*/  DMUL.RP R10, R22, R10 ;  /* 0x0000000a160a7228 */ /* 0x000fe20000008000 */
[----:B------:R-:W-:Y:S01]  /*1600*/  IMAD.MOV.U32 R6, RZ, RZ, RZ ;  /* 0x000000ffff067224 */ /* 0x000fe200078e00ff */
[----:B------:R-:W-:-:S05]  /*1610*/  IADD3 R5, PT, PT, -R5, -0x43300000, RZ ;  /* 0xbcd0000005057810 */ /* 0x000fca0007ffe1ff */
[----:B------:R-:W-:-:S03]  /*1620*/  DFMA R6, R28, -R6, R22 ;  /* 0x800000061c06722b */ /* 0x000fc60000000016 */
[----:B------:R-:W-:-:S07]  /*1630*/  LOP3.LUT R9, R11, R9, RZ, 0x3c, !PT ;  /* 0x000000090b097212 */ /* 0x000fce00078e3cff */
[----:B------:R-:W-:-:S04]  /*1640*/  FSETP.NEU.AND P0, PT, |R7|, R5, PT ;  /* 0x000000050700720b */ /* 0x000fc80003f0d200 */
[----:B------:R-:W-:Y:S02]  /*1650*/  FSEL R28, R10, R28, !P0 ;  /* 0x0000001c0a1c7208 */ /* 0x000fe40004000000 */
[----:B------:R-:W-:Y:S01]  /*1660*/  FSEL R29, R9, R29, !P0 ;  /* 0x0000001d091d7208 */ /* 0x000fe20004000000 */
[----:B------:R-:W-:Y:S06]  /*1670*/  BRA `(.L_x_9) ;  /* 0x0000000000547947 */ /* 0x000fec0003800000 */
.L_x_8:
[----:B------:R-:W-:-:S14]  /*1680*/  DSETP.NAN.AND P0, PT, R6, R6, PT ;  /* 0x000000060600722a */ /* 0x000fdc0003f08000 */
[----:B------:R-:W-:Y:S05]  /*1690*/  @P0 BRA `(.L_x_10) ;  /* 0x0000000000440947 */ /* 0x000fea0003800000 */
[----:B------:R-:W-:-:S14]  /*16a0*/  DSETP.NAN.AND P0, PT, R8, R8, PT ;  /* 0x000000080800722a */ /* 0x000fdc0003f08000 */
[----:B------:R-:W-:Y:S05]  /*16b0*/  @P0 BRA `(.L_x_11) ;  /* 0x0000000000300947 */ /* 0x000fea0003800000 */
[----:B------:R-:W-:Y:S01]  /*16c0*/  ISETP.NE.AND P0, PT, R25, R26, PT ;  /* 0x0000001a1900720c */ /* 0x000fe20003f05270 */
[----:B------:R-:W-:Y:S01]  /*16d0*/  IMAD.MOV.U32 R29, RZ, RZ, -0x80000 ;  /* 0xfff80000ff1d7424 */ /* 0x000fe200078e00ff */
[----:B------:R-:W-:-:S11]  /*16e0*/  MOV R28, 0x0 ;  /* 0x00000000001c7802 */ /* 0x000fd60000000f00 */
[----:B------:R-:W-:Y:S05]  /*16f0*/  @!P0 BRA `(.L_x_9) ;  /* 0x0000000000348947 */ /* 0x000fea0003800000 */
[----:B------:R-:W-:Y:S02]  /*1700*/  ISETP.NE.AND P0, PT, R25, 0x7ff00000, PT ;  /* 0x7ff000001900780c */ /* 0x000fe40003f05270 */
[----:B------:R-:W-:Y:S02]  /*1710*/  LOP3.LUT R29, R7, 0x80000000, R9, 0x48, !PT ;  /* 0x80000000071d7812 */ /* 0x000fe400078e4809 */
[----:B------:R-:W-:-:S13]  /*1720*/  ISETP.EQ.OR P0, PT, R26, RZ, !P0 ;  /* 0x000000ff1a00720c */ /* 0x000fda0004702670 */
[----:B------:R-:W-:Y:S01]  /*1730*/  @P0 LOP3.LUT R5, R29, 0x7ff00000, RZ, 0xfc, !PT ;  /* 0x7ff000001d050812 */ /* 0x000fe200078efcff */
[----:B------:R-:W-:Y:S02]  /*1740*/  @!P0 IMAD.MOV.U32 R28, RZ, RZ, RZ ;  /* 0x000000ffff1c8224 */ /* 0x000fe400078e00ff */
[----:B------:R-:W-:Y:S02]  /*1750*/  @P0 IMAD.MOV.U32 R28, RZ, RZ, RZ ;  /* 0x000000ffff1c0224 */ /* 0x000fe400078e00ff */
[----:B------:R-:W-:Y:S01]  /*1760*/  @P0 IMAD.MOV.U32 R29, RZ, RZ, R5 ;  /* 0x000000ffff1d0224 */ /* 0x000fe200078e0005 */
[----:B------:R-:W-:Y:S06]  /*1770*/  BRA `(.L_x_9) ;  /* 0x0000000000147947 */ /* 0x000fec0003800000 */
.L_x_11:
[----:B------:R-:W-:Y:S01]  /*1780*/  LOP3.LUT R29, R9, 0x80000, RZ, 0xfc, !PT ;  /* 0x00080000091d7812 */ /* 0x000fe200078efcff */
[----:B------:R-:W-:Y:S01]  /*1790*/  IMAD.MOV.U32 R28, RZ, RZ, R8 ;  /* 0x000000ffff1c7224 */ /* 0x000fe200078e0008 */
[----:B------:R-:W-:Y:S06]  /*17a0*/  BRA `(.L_x_9) ;  /* 0x0000000000087947 */ /* 0x000fec0003800000 */
.L_x_10:
[----:B------:R-:W-:Y:S01]  /*17b0*/  LOP3.LUT R29, R7, 0x80000, RZ, 0xfc, !PT ;  /* 0x00080000071d7812 */ /* 0x000fe200078efcff */
[----:B------:R-:W-:-:S07]  /*17c0*/  IMAD.MOV.U32 R28, RZ, RZ, R6 ;  /* 0x000000ffff1c7224 */ /* 0x000fce00078e0006 */
.L_x_9:
[----:B------:R-:W-:Y:S05]  /*17d0*/  BSYNC.RECONVERGENT B1 ;  /* 0x0000000000017941 */ /* 0x000fea0003800200 */
.L_x_7:
[----:B------:R-:W-:Y:S02]  /*17e0*/  IMAD.MOV.U32 R6, RZ, RZ, R0 ;  /* 0x000000ffff067224 */ /* 0x000fe400078e0000 */
[----:B------:R-:W-:-:S04]  /*17f0*/  IMAD.MOV.U32 R7, RZ, RZ, 0x0 ;  /* 0x00000000ff077424 */ /* 0x000fc800078e00ff */
[----:B------:R-:W-:Y:S05]  /*1800*/  RET.REL.NODEC R6 `(_Z10calc_errorPdS_S_i) ;  /* 0xffffffe406fc7950 */ /* 0x000fea0003c3ffff */
.L_x_12:
[----:B------:R-:W-:-:S00]  /*1810*/  BRA `(.L_x_12) ;  /* 0xfffffffc00fc7947 */ /* 0x000fc0000383ffff */
[----:B------:R-:W-:-:S00]  /*1820*/  NOP ;  /* 0x0000000000007918 */ /* 0x000fc00000000000 */
        /* <DEDUP_REMOVED lines=13> */
.L_x_25:


//--------------------- .text._Z9thresholdPdPbS_id --------------------------
	.section	.text._Z9thresholdPdPbS_id,"ax",@progbits
	.align	128
        .global         _Z9thresholdPdPbS_id
        .type           _Z9thresholdPdPbS_id,@function
        .size           _Z9thresholdPdPbS_id,(.L_x_26 - _Z9thresholdPdPbS_id)
        .other          _Z9thresholdPdPbS_id,@"STO_CUDA_ENTRY STV_DEFAULT"
_Z9thresholdPdPbS_id:
.text._Z9thresholdPdPbS_id:
[----:B------:R-:W-:Y:S01]  /*0000*/  LDC R1, c[0x0][0x37c] ;  /* 0x0000df00ff017b82 */ /* 0x000fe20000000800 */
[----:B------:R-:W0:Y:S07]  /*0010*/  S2R R0, SR_CTAID.X ;  /* 0x0000000000007919 */ /* 0x000e2e0000002500 */
[----:B------:R-:W1:Y:S01]  /*0020*/  LDC R17, c[0x0][0x398] ;  /* 0x0000e600ff117b82 */ /* 0x000e620000000800 */
[----:B------:R-:W0:Y:S01]  /*0030*/  LDCU UR6, c[0x0][0x360] ;  /* 0x00006c00ff0677ac */ /* 0x000e220008000800 */
[----:B------:R-:W0:Y:S01]  /*0040*/  S2R R3, SR_TID.X ;  /* 0x0000000000037919 */ /* 0x000e220000002100 */
[----:B------:R-:W2:Y:S05]  /*0050*/  LDCU.64 UR4, c[0x0][0x358] ;  /* 0x00006b00ff0477ac */ /* 0x000eaa0008000a00 */
[----:B------:R-:W3:Y:S01]  /*0060*/  LDC.64 R10, c[0x0][0x380] ;  /* 0x0000e000ff0a7b82 */ /* 0x000ee20000000a00 */
[----:B0-----:R-:W-:-:S04]  /*0070*/  IMAD R0, R0, UR6, R3 ;  /* 0x0000000600007c24 */ /* 0x001fc8000f8e0203 */
[----:B-1----:R-:W-:-:S04]  /*0080*/  IMAD R17, R17, 0x2, R0 ;  /* 0x0000000211117824 */ /* 0x002fc800078e0200 */
[----:B---3--:R-:W-:-:S06]  /*0090*/  IMAD.WIDE R16, R17, 0x8, R10 ;  /* 0x0000000811107825 */ /* 0x008fcc00078e020a */
[----:B--2---:R-:W2:Y:S01]  /*00a0*/  LDG.E.64 R16, desc[UR4][R16.64] ;  /* 0x0000000410107981 */ /* 0x004ea2000c1e1b00 */
        /* <DEDUP_REMOVED lines=19> */
[----:B------:R-:W-:Y:S02]  /*01e0*/  IMAD.MOV.U32 R6, RZ, RZ, R16 ;  /* 0x000000ffff067224 */ /* 0x000fe400078e0010 */
[----:B------:R-:W-:-:S07]  /*01f0*/  IMAD.MOV.U32 R7, RZ, RZ, R17 ;  /* 0x000000ffff077224 */ /* 0x000fce00078e0011 */
[----:B------:R-:W-:Y:S05]  /*0200*/  CALL.REL.NOINC `($__internal_1_$__cuda_sm20_div_rn_f64_full) ;  /* 0x0000000400307944 */ /* 0x000fea0003c00000 */
[----:B------:R-:W-:Y:S02]  /*0210*/  IMAD.MOV.U32 R14, RZ, RZ, R20 ;  /* 0x000000ffff0e7224 */ /* 0x000fe400078e0014 */
[----:B------:R-:W-:-:S07]  /*0220*/  IMAD.MOV.U32 R15, RZ, RZ, R21 ;  /* 0x000000ffff0f7224 */ /* 0x000fce00078e0015 */
.L_x_14:
[----:B------:R-:W-:Y:S05]  /*0230*/  BSYNC.RECONVERGENT B0 ;  /* 0x0000000000007941 */ /* 0x000fea0003800200 */
.L_x_13:
        /* <DEDUP_REMOVED lines=29> */
.L_x_16:
[----:B------:R-:W-:Y:S05]  /*0410*/  BSYNC.RECONVERGENT B0 ;  /* 0x0000000000007941 */ /* 0x000fea0003800200 */
.L_x_15:
        /* <DEDUP_REMOVED lines=19> */
[--C-:B------:R-:W-:Y:S01]  /*0550*/  IMAD.MOV.U32 R4, RZ, RZ, R16.reuse ;  /* 0x000000ffff047224 */ /* 0x100fe200078e0010 */
[----:B------:R-:W-:Y:S01]  /*0560*/  MOV R2, 0x5b0 ;  /* 0x000005b000027802 */ /* 0x000fe20000000f00 */
[--C-:B------:R-:W-:Y:S02]  /*0570*/  IMAD.MOV.U32 R3, RZ, RZ, R17.reuse ;  /* 0x000000ffff037224 */ /* 0x100fe400078e0011 */
[----:B------:R-:W-:Y:S02]  /*0580*/  IMAD.MOV.U32 R6, RZ, RZ, R16 ;  /* 0x000000ffff067224 */ /* 0x000fe400078e0010 */
[----:B------:R-:W-:-:S07]  /*0590*/  IMAD.MOV.U32 R7, RZ, RZ, R17 ;  /* 0x000000ffff077224 */ /* 0x000fce00078e0011 */
[----:B------:R-:W-:Y:S05]  /*05a0*/  CALL.REL.NOINC `($__internal_1_$__cuda_sm20_div_rn_f64_full) ;  /* 0x0000000000487944 */ /* 0x000fea0003c00000 */
[----:B------:R-:W-:Y:S02]  /*05b0*/  IMAD.MOV.U32 R2, RZ, RZ, R20 ;  /* 0x000000ffff027224 */ /* 0x000fe400078e0014 */
[----:B------:R-:W-:-:S07]  /*05c0*/  IMAD.MOV.U32 R3, RZ, RZ, R21 ;  /* 0x000000ffff037224 */ /* 0x000fce00078e0015 */
.L_x_18:
[----:B------:R-:W-:Y:S05]  /*05d0*/  BSYNC.RECONVERGENT B0 ;  /* 0x0000000000007941 */ /* 0x000fea0003800200 */
.L_x_17:
[----:B------:R-:W0:Y:S01]  /*05e0*/  LDC R5, c[0x0][0x398] ;  /* 0x0000e600ff057b82 */ /* 0x000e220000000800 */
[----:B------:R-:W-:Y:S01]  /*05f0*/  DMUL R10, R10, R10 ;  /* 0x0000000a0a0a7228 */ /* 0x000fe20000000000 */
[----:B------:R-:W1:Y:S01]  /*0600*/  LDCU.64 UR6, c[0x0][0x3a0] ;  /* 0x00007400ff0677ac */ /* 0x000e620008000a00 */
[----:B------:R-:W2:Y:S01]  /*0610*/  LDCU.64 UR8, c[0x0][0x388] ;  /* 0x00007100ff0877ac */ /* 0x000ea20008000a00 */
[----:B0-----:R-:W-:-:S06]  /*0620*/  IMAD.WIDE R12, R5, 0x8, R12 ;  /* 0x00000008050c7825 */ /* 0x001fcc00078e020c */
[----:B------:R-:W3:Y:S01]  /*0630*/  LDG.E.64 R12, desc[UR4][R12.64] ;  /* 0x000000040c0c7981 */ /* 0x000ee2000c1e1b00 */
[----:B------:R-:W-:Y:S02]  /*0640*/  DFMA R10, R14, R14, R10 ;  /* 0x0000000e0e0a722b */ /* 0x000fe4000000000a */
[----:B---3--:R-:W-:-:S08]  /*0650*/  DADD R2, -R12, R2 ;  /* 0x000000000c027229 */ /* 0x008fd00000000102 */
[----:B------:R-:W-:Y:S01]  /*0660*/  DFMA R10, R2, R2, R10 ;  /* 0x00000002020a722b */ /* 0x000fe2000000000a */
[----:B--2---:R-:W-:-:S04]  /*0670*/  IADD3 R2, P1, PT, R0, UR8, RZ ;  /* 0x0000000800027c10 */ /* 0x004fc8000ff3e0ff */
[----:B------:R-:W-:-:S03]  /*0680*/  LEA.HI.X.SX32 R3, R0, UR9, 0x1, P1 ;  /* 0x0000000900037c11 */ /* 0x000fc600088f0eff */
[----:B-1----:R-:W-:-:S06]  /*0690*/  DSETP.GEU.AND P0, PT, R10, UR6, PT ;  /* 0x000000060a007e2a */ /* 0x002fcc000bf0e000 */
[----:B------:R-:W-:-:S05]  /*06a0*/  SEL R5, RZ, 0x1, P0 ;  /* 0x00000001ff057807 */ /* 0x000fca0000000000 */
[----:B------:R-:W-:Y:S01]  /*06b0*/  STG.E.U8 desc[UR4][R2.64], R5 ;  /* 0x0000000502007986 */ /* 0x000fe2000c101104 */
[----:B------:R-:W-:Y:S05]  /*06c0*/  EXIT ;  /* 0x000000000000794d */ /* 0x000fea0003800000 */
        .weak           $__internal_1_$__cuda_sm20_div_rn_f64_full
        .type           $__internal_1_$__cuda_sm20_div_rn_f64_full,@function
        .size           $__internal_1_$__cuda_sm20_div_rn_f64_full,(.L_x_26 - $__internal_1_$__cuda_sm20_div_rn_f64_full)
$__internal_1_$__cuda_sm20_div_rn_f64_full:
[C---:B------:R-:W-:Y:S01]  /*06d0*/  FSETP.GEU.AND P0, PT, |R7|.reuse, 1.469367938527859385e-39, PT ;  /* 0x001000000700780b */ /* 0x040fe20003f0e200 */
[----:B------:R-:W-:Y:S01]  /*06e0*/  IMAD.MOV.U32 R20, RZ, RZ, 0x1 ;  /* 0x00000001ff147424 */ /* 0x000fe200078e00ff */
[----:B------:R-:W-:Y:S01]  /*06f0*/  LOP3.LUT R8, R7, 0x800fffff, RZ, 0xc0, !PT ;  /* 0x800fffff07087812 */ /* 0x000fe200078ec0ff */
[----:B------:R-:W-:Y:S01]  /*0700*/  IMAD.MOV.U32 R26, RZ, RZ, 0x1ca00000 ;  /* 0x1ca00000ff1a7424 */ /* 0x000fe200078e00ff */
[----:B------:R-:W-:Y:S01]  /*0710*/  MOV R5, R3 ;  /* 0x0000000300057202 */ /* 0x000fe20000000f00 */
[----:B------:R-:W-:Y:S01]  /*0720*/  BSSY.RECONVERGENT B1, `(.L_x_19) ;  /* 0x0000053000017945 */ /* 0x000fe20003800200 */
[----:B------:R-:W-:Y:S01]  /*0730*/  LOP3.LUT R9, R8, 0x3ff00000, RZ, 0xfc, !PT ;  /* 0x3ff0000008097812 */ /* 0x000fe200078efcff */
[----:B------:R-:W-:Y:S01]  /*0740*/  IMAD.MOV.U32 R8, RZ, RZ, R6 ;  /* 0x000000ffff087224 */ /* 0x000fe200078e0006 */
[C---:B------:R-:W-:Y:S02]  /*0750*/  FSETP.GEU.AND P2, PT, |R5|.reuse, 1.469367938527859385e-39, PT ;  /* 0x001000000500780b */ /* 0x040fe40003f4e200 */
[----:B------:R-:W-:-:S02]  /*0760*/  LOP3.LUT R3, R5, 0x7ff00000, RZ, 0xc0, !PT ;  /* 0x7ff0000005037812 */ /* 0x000fc400078ec0ff */
[----:B------:R-:W-:Y:S01]  /*0770*/  LOP3.LUT R28, R7, 0x7ff00000, RZ, 0xc0, !PT ;  /* 0x7ff00000071c7812 */ /* 0x000fe200078ec0ff */
[----:B------:R-:W-:Y:S02]  /*0780*/  @!P0 DMUL R8, R6, 8.98846567431157953865e+307 ;  /* 0x7fe0000006088828 */ /* 0x000fe40000000000 */
[----:B------:R-:W-:Y:S01]  /*0790*/  IMAD.MOV.U32 R27, RZ, RZ, R3 ;  /* 0x000000ffff1b7224 */ /* 0x000fe200078e0003 */
[----:B------:R-:W-:-:S03]  /*07a0*/  ISETP.GE.U32.AND P1, PT, R3, R28, PT ;  /* 0x0000001c0300720c */ /* 0x000fc60003f26070 */
[----:B------:R-:W0:Y:S02]  /*07b0*/  MUFU.RCP64H R21, R9 ;  /* 0x0000000900157308 */ /* 0x000e240000001800 */
[----:B------:R-:W-:Y:S02]  /*07c0*/  @!P2 LOP3.LUT R18, R7, 0x7ff00000, RZ, 0xc0, !PT ;  /* 0x7ff000000712a812 */ /* 0x000fe400078ec0ff */
[----:B------:R-:W-:Y:S02]  /*07d0*/  @!P0 LOP3.LUT R28, R9, 0x7ff00000, RZ, 0xc0, !PT ;  /* 0x7ff00000091c8812 */ /* 0x000fe400078ec0ff */
[----:B------:R-:W-:Y:S01]  /*07e0*/  @!P2 ISETP.GE.U32.AND P3, PT, R3, R18, PT ;  /* 0x000000120300a20c */ /* 0x000fe20003f66070 */
[----:B------:R-:W-:Y:S02]  /*07f0*/  IMAD.MOV.U32 R18, RZ, RZ, R4 ;  /* 0x000000ffff127224 */ /* 0x000fe400078e0004 */
[----:B------:R-:W-:Y:S01]  /*0800*/  VIADD R29, R28, 0xffffffff ;  /* 0xffffffff1c1d7836 */ /* 0x000fe20000000000 */
[----:B------:R-:W-:-:S04]  /*0810*/  @!P2 SEL R19, R26, 0x63400000, !P3 ;  /* 0x634000001a13a807 */ /* 0x000fc80005800000 */
[----:B------:R-:W-:Y:S01]  /*0820*/  @!P2 LOP3.LUT R24, R19, 0x80000000, R5, 0xf8, !PT ;  /* 0x800000001318a812 */ /* 0x000fe200078ef805 */
[----:B0-----:R-:W-:-:S03]  /*0830*/  DFMA R22, R20, -R8, 1 ;  /* 0x3ff000001416742b */ /* 0x001fc60000000808 */
[----:B------:R-:W-:Y:S01]  /*0840*/  @!P2 LOP3.LUT R25, R24, 0x100000, RZ, 0xfc, !PT ;  /* 0x001000001819a812 */ /* 0x000fe200078efcff */
[----:B------:R-:W-:-:S04]  /*0850*/  @!P2 IMAD.MOV.U32 R24, RZ, RZ, RZ ;  /* 0x000000ffff18a224 */ /* 0x000fc800078e00ff */
[----:B------:R-:W-:-:S08]  /*0860*/  DFMA R22, R22, R22, R22 ;  /* 0x000000161616722b */ /* 0x000fd00000000016 */
[----:B------:R-:W-:Y:S01]  /*0870*/  DFMA R22, R20, R22, R20 ;  /* 0x000000161416722b */ /* 0x000fe20000000014 */
[----:B------:R-:W-:-:S04]  /*0880*/  SEL R21, R26, 0x63400000, !P1 ;  /* 0x634000001a157807 */ /* 0x000fc80004800000 */
[----:B------:R-:W-:-:S03]  /*0890*/  LOP3.LUT R19, R21, 0x800fffff, R5, 0xf8, !PT ;  /* 0x800fffff15137812 */ /* 0x000fc600078ef805 */
[----:B------:R-:W-:-:S03]  /*08a0*/  DFMA R20, R22, -R8, 1 ;  /* 0x3ff000001614742b */ /* 0x000fc60000000808 */
[----:B------:R-:W-:-:S05]  /*08b0*/  @!P2 DFMA R18, R18, 2, -R24 ;  /* 0x400000001212a82b */ /* 0x000fca0000000818 */
[----:B------:R-:W-:-:S05]  /*08c0*/  DFMA R20, R22, R20, R22 ;  /* 0x000000141614722b */ /* 0x000fca0000000016 */
[----:B------:R-:W-:-:S03]  /*08d0*/  @!P2 LOP3.LUT R27, R19, 0x7ff00000, RZ, 0xc0, !PT ;  /* 0x7ff00000131ba812 */ /* 0x000fc600078ec0ff */
[----:B------:R-:W-:Y:S02]  /*08e0*/  DMUL R22, R20, R18 ;  /* 0x0000001214167228 */ /* 0x000fe40000000000 */
[----:B------:R-:W-:-:S05]  /*08f0*/  VIADD R24, R27, 0xffffffff ;  /* 0xffffffff1b187836 */ /* 0x000fca0000000000 */
[----:B------:R-:W-:Y:S01]  /*0900*/  ISETP.GT.U32.AND P0, PT, R24, 0x7feffffe, PT ;  /* 0x7feffffe1800780c */ /* 0x000fe20003f04070 */
[----:B------:R-:W-:-:S03]  /*0910*/  DFMA R24, R22, -R8, R18 ;  /* 0x800000081618722b */ /* 0x000fc60000000012 */
[----:B------:R-:W-:-:S05]  /*0920*/  ISETP.GT.U32.OR P0, PT, R29, 0x7feffffe, P0 ;  /* 0x7feffffe1d00780c */ /* 0x000fca0000704470 */
[----:B------:R-:W-:-:S08]  /*0930*/  DFMA R24, R20, R24, R22 ;  /* 0x000000181418722b */ /* 0x000fd00000000016 */
        /* <DEDUP_REMOVED lines=18> */
[C---:B------:R-:W-:Y:S01]  /*0a60*/  IADD3 R5, PT, PT, -R3.reuse, RZ, RZ ;  /* 0x000000ff03057210 */ /* 0x040fe20007ffe1ff */
[----:B------:R-:W-:Y:S01]  /*0a70*/  IMAD.MOV.U32 R4, RZ, RZ, RZ ;  /* 0x000000ffff047224 */ /* 0x000fe200078e00ff */
[----:B------:R-:W-:Y:S01]  /*0a80*/  DMUL.RP R8, R24, R8 ;  /* 0x0000000818087228 */ /* 0x000fe20000008000 */
[----:B------:R-:W-:-:S04]  /*0a90*/  IADD3 R3, PT, PT, -R3, -0x43300000, RZ ;  /* 0xbcd0000003037810 */ /* 0x000fc80007ffe1ff */
[----:B------:R-:W-:-:S05]  /*0aa0*/  DFMA R4, R20, -R4, R24 ;  /* 0x800000041404722b */ /* 0x000fca0000000018 */
[----:B------:R-:W-:-:S05]  /*0ab0*/  LOP3.LUT R7, R9, R7, RZ, 0x3c, !PT ;  /* 0x0000000709077212 */ /* 0x000fca00078e3cff */
[----:B------:R-:W-:-:S04]  /*0ac0*/  FSETP.NEU.AND P0, PT, |R5|, R3, PT ;  /* 0x000000030500720b */ /* 0x000fc80003f0d200 */
[----:B------:R-:W-:Y:S02]  /*0ad0*/  FSEL R20, R8, R20, !P0 ;  /* 0x0000001408147208 */ /* 0x000fe40004000000 */
[----:B------:R-:W-:Y:S01]  /*0ae0*/  FSEL R21, R7, R21, !P0 ;  /* 0x0000001507157208 */ /* 0x000fe20004000000 */
[----:B------:R-:W-:Y:S06]  /*0af0*/  BRA `(.L_x_21) ;  /* 0x0000000000547947 */ /* 0x000fec0003800000 */
.L_x_20:
[----:B------:R-:W-:-:S14]  /*0b00*/  DSETP.NAN.AND P0, PT, R4, R4, PT ;  /* 0x000000040400722a */ /* 0x000fdc0003f08000 */
[----:B------:R-:W-:Y:S05]  /*0b10*/  @P0 BRA `(.L_x_22) ;  /* 0x0000000000440947 */ /* 0x000fea0003800000 */
[----:B------:R-:W-:-:S14]  /*0b20*/  DSETP.NAN.AND P0, PT, R6, R6, PT ;  /* 0x000000060600722a */ /* 0x000fdc0003f08000 */
[----:B------:R-:W-:Y:S05]  /*0b30*/  @P0 BRA `(.L_x_23) ;  /* 0x0000000000300947 */ /* 0x000fea0003800000 */
[----:B------:R-:W-:Y:S01]  /*0b40*/  ISETP.NE.AND P0, PT, R27, R28, PT ;  /* 0x0000001c1b00720c */ /* 0x000fe20003f05270 */
[----:B------:R-:W-:Y:S02]  /*0b50*/  IMAD.MOV.U32 R20, RZ, RZ, 0x0 ;  /* 0x00000000ff147424 */ /* 0x000fe400078e00ff */
[----:B------:R-:W-:-:S10]  /*0b60*/  IMAD.MOV.U32 R21, RZ, RZ, -0x80000 ;  /* 0xfff80000ff157424 */ /* 0x000fd400078e00ff */
        /* <DEDUP_REMOVED lines=9> */
.L_x_23:
[----:B------:R-:W-:Y:S01]  /*0c00*/  LOP3.LUT R21, R7, 0x80000, RZ, 0xfc, !PT ;  /* 0x0008000007157812 */ /* 0x000fe200078efcff */
[----:B------:R-:W-:Y:S01]  /*0c10*/  IMAD.MOV.U32 R20, RZ, RZ, R6 ;  /* 0x000000ffff147224 */ /* 0x000fe200078e0006 */
[----:B------:R-:W-:Y:S06]  /*0c20*/  BRA `(.L_x_21) ;  /* 0x0000000000087947 */ /* 0x000fec0003800000 */
.L_x_22:
[----:B------:R-:W-:Y:S01]  /*0c30*/  LOP3.LUT R21, R5, 0x80000, RZ, 0xfc, !PT ;  /* 0x0008000005157812 */ /* 0x000fe200078efcff */
[----:B------:R-:W-:-:S07]  /*0c40*/  IMAD.MOV.U32 R20, RZ, RZ, R4 ;  /* 0x000000ffff147224 */ /* 0x000fce00078e0004 */
.L_x_21:
[----:B------:R-:W-:Y:S05]  /*0c50*/  BSYNC.RECONVERGENT B1 ;  /* 0x0000000000017941 */ /* 0x000fea0003800200 */
.L_x_19:
[----:B------:R-:W-:-:S04]  /*0c60*/  IMAD.MOV.U32 R3, RZ, RZ, 0x0 ;  /* 0x00000000ff037424 */ /* 0x000fc800078e00ff */
[----:B------:R-:W-:Y:S05]  /*0c70*/  RET.REL.NODEC R2 `(_Z9thresholdPdPbS_id) ;  /* 0xfffffff002e07950 */ /* 0x000fea0003c3ffff */
.L_x_24:
        /* <DEDUP_REMOVED lines=16> */
.L_x_26:


//--------------------- .nv.shared._Z10calc_errorPdS_S_i --------------------------
	.section	.nv.shared._Z10calc_errorPdS_S_i,"aw",@nobits
	.sectionflags	@""
	.align	8
.nv.shared._Z10calc_errorPdS_S_i:
	.zero		7816


//--------------------- .nv.shared.reserved.0     --------------------------
	.section	.nv.shared.reserved.0,"aw",@nobits
	.weak		__nv_reservedSMEM_offset_0_alias
	.size		__nv_reservedSMEM_offset_0_alias, 0, 64
	.other		__nv_reservedSMEM_offset_0_alias,@"STO_CUDA_RESERVED_SHARED STV_DEFAULT"
__nv_reservedSMEM_offset_0_alias:
	.zero		0
	.zero		64


//--------------------- .nv.constant0._Z10calc_errorPdS_S_i --------------------------
	.section	.nv.constant0._Z10calc_errorPdS_S_i,"a",@progbits
	.sectionflags	@""
	.align	4
.nv.constant0._Z10calc_errorPdS_S_i:
	.zero		924


//--------------------- .nv.constant0._Z9thresholdPdPbS_id --------------------------
	.section	.nv.constant0._Z9thresholdPdPbS_id,"a",@progbits
	.sectionflags	@""
	.align	4
.nv.constant0._Z9thresholdPdPbS_id:
	.zero		936


//--------------------- SYMBOLS --------------------------

	.type		.nv.reservedSmem.offset0,@object
	.size		.nv.reservedSmem.offset0,0x4
	.type		.nv.reservedSmem.cap,@object
	.size		.nv.reservedSmem.cap,0x4
